//
// Generated by NVIDIA NVVM Compiler
//
// Compiler Build ID: CL-36424714
// Cuda compilation tools, release 13.0, V13.0.88
// Based on NVVM 20.0.0
//

.version 9.0
.target sm_100
.address_size 64

	// .globl	_Z11LU_paralleliiPfS_
.extern .func  (.param .b32 func_retval0) vprintf
(
	.param .b64 vprintf_param_0,
	.param .b64 vprintf_param_1
)
;
.global .align 1 .b8 $str[5] = {32, 37, 102, 10};

.visible .entry _Z11LU_paralleliiPfS_(
	.param .u32 _Z11LU_paralleliiPfS__param_0,
	.param .u32 _Z11LU_paralleliiPfS__param_1,
	.param .u64 .ptr .align 1 _Z11LU_paralleliiPfS__param_2,
	.param .u64 .ptr .align 1 _Z11LU_paralleliiPfS__param_3
)
{
	.local .align 8 .b8 	__local_depot0[8];
	.reg .b64 	%SP;
	.reg .b64 	%SPL;
	.reg .pred 	%p<3>;
	.reg .b32 	%r<21>;
	.reg .b32 	%f<9>;
	.reg .b64 	%rd<16>;
	.reg .b64 	%fd<2>;

	mov.u64 	%SPL, __local_depot0;
	cvta.local.u64 	%SP, %SPL;
	ld.param.u32 	%r9, [_Z11LU_paralleliiPfS__param_0];
	ld.param.u32 	%r10, [_Z11LU_paralleliiPfS__param_1];
	ld.param.u64 	%rd6, [_Z11LU_paralleliiPfS__param_2];
	ld.param.u64 	%rd5, [_Z11LU_paralleliiPfS__param_3];
	cvta.to.global.u64 	%rd1, %rd6;
	mov.u32 	%r11, %ctaid.x;
	mov.u32 	%r1, %ntid.x;
	mov.u32 	%r12, %tid.x;
	mad.lo.s32 	%r20, %r11, %r1, %r12;
	setp.ge.s32 	%p1, %r20, %r10;
	@%p1 bra 	$L__BB0_3;
	sub.s32 	%r3, 3, %r9;
	mul.lo.s32 	%r4, %r9, 3;
	add.s32 	%r5, %r4, 3;
	add.s32 	%r13, %r5, %r9;
	mul.wide.s32 	%rd7, %r13, 4;
	add.s64 	%rd2, %rd1, %rd7;
	mov.u32 	%r14, %nctaid.x;
	mul.lo.s32 	%r6, %r1, %r14;
	add.u64 	%rd8, %SP, 0;
	add.u64 	%rd3, %SPL, 0;
	cvta.to.global.u64 	%rd4, %rd5;
	mov.u64 	%rd13, $str;
$L__BB0_2:
	div.s32 	%r15, %r20, %r3;
	ld.global.f32 	%f1, [%rd2];
	ld.global.f32 	%f2, [%rd2+-12];
	div.rn.f32 	%f3, %f1, %f2;
	add.s32 	%r16, %r15, %r5;
	mul.wide.s32 	%rd9, %r16, 4;
	add.s64 	%rd10, %rd4, %rd9;
	st.global.f32 	[%rd10], %f3;
	add.s32 	%r17, %r15, %r4;
	mul.wide.s32 	%rd11, %r17, 4;
	add.s64 	%rd12, %rd1, %rd11;
	ld.global.f32 	%f4, [%rd12];
	mul.f32 	%f5, %f3, %f4;
	ld.global.f32 	%f6, [%rd12+12];
	sub.f32 	%f7, %f6, %f5;
	st.global.f32 	[%rd12+12], %f7;
	ld.global.f32 	%f8, [%rd10];
	cvt.f64.f32 	%fd1, %f8;
	st.local.f64 	[%rd3], %fd1;
	cvta.global.u64 	%rd14, %rd13;
	{ // callseq 0, 0
	.param .b64 param0;
	st.param.b64 	[param0], %rd14;
	.param .b64 param1;
	st.param.b64 	[param1], %rd8;
	.param .b32 retval0;
	call.uni (retval0), 
	vprintf, 
	(
	param0, 
	param1
	);
	ld.param.b32 	%r18, [retval0];
	} // callseq 0
	add.s32 	%r20, %r20, %r6;
	setp.lt.s32 	%p2, %r20, %r10;
	@%p2 bra 	$L__BB0_2;
$L__BB0_3:
	ret;

}


// ===== COMPILED SASS (sm_100) =====

	.target	sm_100

	.elftype	@"ET_EXEC"


//--------------------- .note.nv.tkinfo           --------------------------
	.section	.note.nv.tkinfo,"",@"SHT_NOTE"
	.sectionflags	@"SHF_NOTE_NV_TKINFO"
	.tkinfo
        /*0018*/ 	.word	0x00000002
        /*0030*/ 	.string	""
        /*0030*/ 	.string	"ptxas"
        /*0030*/ 	.string	"Cuda compilation tools, release 13.0, V13.0.88"
        /*0030*/ 	.string	"Build cuda_13.0.r13.0/compiler.36424714_0"
        /*0030*/ 	.string	"-arch sm_100 -m 64 "



//--------------------- .note.nv.cuinfo           --------------------------
	.section	.note.nv.cuinfo,"",@"SHT_NOTE"
	.sectionflags	@"SHF_NOTE_NV_CUINFO"
        /*0018*/ 	.short	0x0002
        /*001a*/ 	.short	0x0064
        /*001c*/ 	.short	0x0082
	.zero		2


//--------------------- .nv.info                  --------------------------
	.section	.nv.info,"",@"SHT_CUDA_INFO"
	.align	4


	//----- nvinfo : EIATTR_REGCOUNT
	.align		4
        /*0000*/ 	.byte	0x04, 0x2f
        /*0002*/ 	.short	(.L_2 - .L_1)
	.align		4
.L_1:
        /*0004*/ 	.word	index@(_Z11LU_paralleliiPfS_)
        /*0008*/ 	.word	0x00000018


	//----- nvinfo : EIATTR_FRAME_SIZE
	.align		4
.L_2:
        /*000c*/ 	.byte	0x04, 0x11
        /*000e*/ 	.short	(.L_4 - .L_3)
	.align		4
.L_3:
        /*0010*/ 	.word	index@($__internal_0_$__cuda_sm3x_div_rn_noftz_f32_slowpath)
        /*0014*/ 	.word	0x00000008


	//----- nvinfo : EIATTR_FRAME_SIZE
	.align		4
.L_4:
        /*0018*/ 	.byte	0x04, 0x11
        /*001a*/ 	.short	(.L_6 - .L_5)
	.align		4
.L_5:
        /*001c*/ 	.word	index@(_Z11LU_paralleliiPfS_)
        /*0020*/ 	.word	0x00000008


	//----- nvinfo : EIATTR_MIN_STACK_SIZE
	.align		4
.L_6:
        /*0024*/ 	.byte	0x04, 0x12
        /*0026*/ 	.short	(.L_8 - .L_7)
	.align		4
.L_7:
        /*0028*/ 	.word	index@(_Z11LU_paralleliiPfS_)
        /*002c*/ 	.word	0x00000008
.L_8:


//--------------------- .nv.compat                --------------------------
	.section	.nv.compat,"",@"SHT_CUDA_COMPAT_INFO"
	.align	4
        /*0000*/ 	.byte	0x02, 0x09, 0x00, 0x00, 0x02, 0x02, 0x01, 0x00, 0x02, 0x05, 0x05, 0x00, 0x03, 0x07, 0x01, 0x01
        /*0010*/ 	.byte	0x02, 0x03, 0x00, 0x00, 0x02, 0x06, 0x01, 0x00, 0x04, 0x0b, 0x08, 0x00, 0x01, 0x00, 0x00, 0x00
        /*0020*/ 	.byte	0x00, 0x00, 0x00, 0x00


//--------------------- .nv.info._Z11LU_paralleliiPfS_ --------------------------
	.section	.nv.info._Z11LU_paralleliiPfS_,"",@"SHT_CUDA_INFO"
	.sectionflags	@""
	.align	4


	//----- nvinfo : EIATTR_CUDA_API_VERSION
	.align		4
        /*0000*/ 	.byte	0x04, 0x37
        /*0002*/ 	.short	(.L_10 - .L_9)
.L_9:
        /*0004*/ 	.word	0x00000082


	//----- nvinfo : EIATTR_KPARAM_INFO
	.align		4
.L_10:
        /*0008*/ 	.byte	0x04, 0x17
        /*000a*/ 	.short	(.L_12 - .L_11)
.L_11:
        /*000c*/ 	.word	0x00000000
        /*0010*/ 	.short	0x0003
        /*0012*/ 	.short	0x0010
        /*0014*/ 	.byte	0x00, 0xf5, 0x21, 0x00


	//----- nvinfo : EIATTR_KPARAM_INFO
	.align		4
.L_12:
        /*0018*/ 	.byte	0x04, 0x17
        /*001a*/ 	.short	(.L_14 - .L_13)
.L_13:
        /*001c*/ 	.word	0x00000000
        /*0020*/ 	.short	0x0002
        /*0022*/ 	.short	0x0008
        /*0024*/ 	.byte	0x00, 0xf5, 0x21, 0x00


	//----- nvinfo : EIATTR_KPARAM_INFO
	.align		4
.L_14:
        /*0028*/ 	.byte	0x04, 0x17
        /*002a*/ 	.short	(.L_16 - .L_15)
.L_15:
        /*002c*/ 	.word	0x00000000
        /*0030*/ 	.short	0x0001
        /*0032*/ 	.short	0x0004
        /*0034*/ 	.byte	0x00, 0xf0, 0x11, 0x00


	//----- nvinfo : EIATTR_KPARAM_INFO
	.align		4
.L_16:
        /*0038*/ 	.byte	0x04, 0x17
        /*003a*/ 	.short	(.L_18 - .L_17)
.L_17:
        /*003c*/ 	.word	0x00000000
        /*0040*/ 	.short	0x0000
        /*0042*/ 	.short	0x0000
        /*0044*/ 	.byte	0x00, 0xf0, 0x11, 0x00


	//----- nvinfo : EIATTR_SPARSE_MMA_MASK
	.align		4
.L_18:
        /*0048*/ 	.byte	0x03, 0x50
        /*004a*/ 	.short	0x0000


	//----- nvinfo : EIATTR_MAXREG_COUNT
	.align		4
        /*004c*/ 	.byte	0x03, 0x1b
        /*004e*/ 	.short	0x00ff


	//----- nvinfo : EIATTR_EXTERNS
	.align		4
        /*0050*/ 	.byte	0x04, 0x0f
        /*0052*/ 	.short	(.L_20 - .L_19)


	//   ....[0]....
	.align		4
.L_19:
        /*0054*/ 	.word	index@(vprintf)


	//----- nvinfo : EIATTR_MERCURY_ISA_VERSION
	.align		4
.L_20:
        /*0058*/ 	.byte	0x03, 0x5f
        /*005a*/ 	.short	0x0101


	//----- nvinfo : EIATTR_VRC_CTA_INIT_COUNT
	.align		4
        /*005c*/ 	.byte	0x02, 0x4a
	.zero		1
	.zero		1


	//----- nvinfo : EIATTR_SYSCALL_OFFSETS
	.align		4
        /*0060*/ 	.byte	0x04, 0x46
        /*0062*/ 	.short	(.L_22 - .L_21)


	//   ....[0]....
.L_21:
        /*0064*/ 	.word	0x000005c0


	//----- nvinfo : EIATTR_EXIT_INSTR_OFFSETS
	.align		4
.L_22:
        /*0068*/ 	.byte	0x04, 0x1c
        /*006a*/ 	.short	(.L_24 - .L_23)


	//   ....[0]....
.L_23:
        /*006c*/ 	.word	0x000000d0


	//   ....[1]....
        /*0070*/ 	.word	0x000005f0


	//----- nvinfo : EIATTR_CRS_STACK_SIZE
	.align		4
.L_24:
        /*0074*/ 	.byte	0x04, 0x1e
        /*0076*/ 	.short	(.L_26 - .L_25)
.L_25:
        /*0078*/ 	.word	0x00000000


	//----- nvinfo : EIATTR_CBANK_PARAM_SIZE
	.align		4
.L_26:
        /*007c*/ 	.byte	0x03, 0x19
        /*007e*/ 	.short	0x0018


	//----- nvinfo : EIATTR_PARAM_CBANK
	.align		4
        /*0080*/ 	.byte	0x04, 0x0a
        /*0082*/ 	.short	(.L_28 - .L_27)
	.align		4
.L_27:
        /*0084*/ 	.word	index@(.nv.constant0._Z11LU_paralleliiPfS_)
        /*0088*/ 	.short	0x0380
        /*008a*/ 	.short	0x0018


	//----- nvinfo : EIATTR_SW_WAR
	.align		4
.L_28:
        /*008c*/ 	.byte	0x04, 0x36
        /*008e*/ 	.short	(.L_30 - .L_29)
.L_29:
        /*0090*/ 	.word	0x00000008
.L_30:


//--------------------- .nv.callgraph             --------------------------
	.section	.nv.callgraph,"",@"SHT_CUDA_CALLGRAPH"
	.align	4
	.sectionentsize	8
	.align		4
        /*0000*/ 	.word	0x00000000
	.align		4
        /*0004*/ 	.word	0xffffffff
	.align		4
        /*0008*/ 	.word	index@(_Z11LU_paralleliiPfS_)
	.align		4
        /*000c*/ 	.word	index@(vprintf)
	.align		4
        /*0010*/ 	.word	0x00000000
	.align		4
        /*0014*/ 	.word	0xfffffffe
	.align		4
        /*0018*/ 	.word	0x00000000
	.align		4
        /*001c*/ 	.word	0xfffffffd
	.align		4
        /*0020*/ 	.word	0x00000000
	.align		4
        /*0024*/ 	.word	0xfffffffc


//--------------------- .nv.constant4             --------------------------
	.section	.nv.constant4,"a",@progbits
	.align	8
	.align		8
.nv.constant4:
        /*0000*/ 	.dword	vprintf
	.align		8
        /*0008*/ 	.dword	$str


//--------------------- .text._Z11LU_paralleliiPfS_ --------------------------
	.section	.text._Z11LU_paralleliiPfS_,"ax",@progbits
	.align	128
        .global         _Z11LU_paralleliiPfS_
        .type           _Z11LU_paralleliiPfS_,@function
        .size           _Z11LU_paralleliiPfS_,(.L_x_15 - _Z11LU_paralleliiPfS_)
        .other          _Z11LU_paralleliiPfS_,@"STO_CUDA_ENTRY STV_DEFAULT"
_Z11LU_paralleliiPfS_:
.text._Z11LU_paralleliiPfS_:
[----:B------:R-:W0:Y:S01]  /*0000*/  LDC R1, c[0x0][0x37c] ;  /* 0x0000df00ff017b82 */ /* 0x000e220000000800 */
[----:B------:R-:W1:Y:S01]  /*0010*/  S2R R17, SR_TID.X ;  /* 0x0000000000117919 */ /* 0x000e620000002100 */
[----:B------:R-:W2:Y:S06]  /*0020*/  LDCU UR5, c[0x0][0x2fc] ;  /* 0x00005f80ff0577ac */ /* 0x000eac0008000800 */
[----:B------:R-:W1:Y:S01]  /*0030*/  S2UR UR6, SR_CTAID.X ;  /* 0x00000000000679c3 */ /* 0x000e620000002500 */
[----:B0-----:R-:W-:Y:S01]  /*0040*/  VIADD R1, R1, 0xfffffff8 ;  /* 0xfffffff801017836 */ /* 0x001fe20000000000 */
[----:B------:R-:W0:Y:S04]  /*0050*/  LDCU UR7, c[0x0][0x384] ;  /* 0x00007080ff0777ac */ /* 0x000e280008000800 */
[----:B------:R-:W-:Y:S01]  /*0060*/  R2UR UR42, R1 ;  /* 0x00000000012a72ca */ /* 0x000fe200000e0000 */
[----:B------:R-:W3:Y:S01]  /*0070*/  LDCU UR4, c[0x0][0x2f8] ;  /* 0x00005f00ff0477ac */ /* 0x000ee20008000800 */
[----:B------:R-:W1:Y:S11]  /*0080*/  LDC R18, c[0x0][0x360] ;  /* 0x0000d800ff127b82 */ /* 0x000e760000000800 */
[----:B---3--:R-:W-:-:S04]  /*0090*/  UIADD3 UR42, UP0, UPT, UR42, UR4, URZ ;  /* 0x000000042a2a7290 */ /* 0x008fc8000ff1e0ff */
[----:B--2---:R-:W-:Y:S01]  /*00a0*/  UIADD3.X UR43, UPT, UPT, URZ, UR5, URZ, UP0, !UPT ;  /* 0x00000005ff2b7290 */ /* 0x004fe200087fe4ff */
[----:B-1----:R-:W-:-:S05]  /*00b0*/  IMAD R17, R18, UR6, R17 ;  /* 0x0000000612117c24 */ /* 0x002fca000f8e0211 */
[----:B0-----:R-:W-:-:S13]  /*00c0*/  ISETP.GE.AND P0, PT, R17, UR7, PT ;  /* 0x0000000711007c0c */ /* 0x001fda000bf06270 */
[----:B------:R-:W-:Y:S05]  /*00d0*/  @P0 EXIT ;  /* 0x000000000000094d */ /* 0x000fea0003800000 */
[----:B------:R-:W0:Y:S01]  /*00e0*/  LDCU UR40, c[0x0][0x380] ;  /* 0x00007000ff2877ac */ /* 0x000e220008000800 */
[----:B------:R-:W1:Y:S01]  /*00f0*/  LDC R16, c[0x0][0x380] ;  /* 0x0000e000ff107b82 */ /* 0x000e620000000800 */
[----:B------:R-:W2:Y:S01]  /*0100*/  LDCU UR5, c[0x0][0x370] ;  /* 0x00006e00ff0577ac */ /* 0x000ea20008000800 */
[----:B------:R-:W3:Y:S01]  /*0110*/  LDCU.64 UR38, c[0x0][0x388] ;  /* 0x00007100ff2677ac */ /* 0x000ee20008000a00 */
[----:B------:R-:W-:Y:S01]  /*0120*/  UMOV UR41, 0x3 ;  /* 0x0000000300297882 */ /* 0x000fe20000000000 */
[----:B------:R-:W4:Y:S01]  /*0130*/  LDCU.64 UR36, c[0x0][0x358] ;  /* 0x00006b00ff2477ac */ /* 0x000f220008000a00 */
[----:B------:R-:W1:Y:S01]  /*0140*/  LDCU UR44, c[0x0][0x384] ;  /* 0x00007080ff2c77ac */ /* 0x000e620008000800 */
[----:B0-----:R-:W-:Y:S01]  /*0150*/  UIMAD UR41, UR40, UR41, 0x3 ;  /* 0x00000003282974a4 */ /* 0x001fe2000f8e0229 */
[----:B--2---:R-:W-:-:S03]  /*0160*/  IMAD R18, R18, UR5, RZ ;  /* 0x0000000512127c24 */ /* 0x004fc6000f8e02ff */
[----:B------:R-:W-:Y:S02]  /*0170*/  UIADD3 UR4, UPT, UPT, UR41, UR40, URZ ;  /* 0x0000002829047290 */ /* 0x000fe4000fffe0ff */
[----:B------:R-:W-:Y:S02]  /*0180*/  UIADD3 UR40, UPT, UPT, -UR40, 0x3, URZ ;  /* 0x0000000328287890 */ /* 0x000fe4000fffe1ff */
[----:B---34-:R-:W-:-:S12]  /*0190*/  UIMAD.WIDE UR38, UR4, 0x4, UR38 ;  /* 0x00000004042678a5 */ /* 0x018fd8000f8e0226 */
.L_x_2:
[----:B------:R-:W-:Y:S02]  /*01a0*/  IMAD.U32 R3, RZ, RZ, UR39 ;  /* 0x00000027ff037e24 */ /* 0x000fe4000f8e00ff */
[----:B------:R-:W-:-:S05]  /*01b0*/  IMAD.U32 R2, RZ, RZ, UR38 ;  /* 0x00000026ff027e24 */ /* 0x000fca000f8e00ff */
[----:B------:R0:W2:Y:S01]  /*01c0*/  LDG.E R3, desc[UR36][R2.64+-0xc] ;  /* 0xfffff42402037981 */ /* 0x0000a2000c1e1900 */
[----:B------:R-:W-:Y:S02]  /*01d0*/  IMAD.U32 R6, RZ, RZ, UR38 ;  /* 0x00000026ff067e24 */ /* 0x000fe4000f8e00ff */
[----:B------:R-:W-:-:S05]  /*01e0*/  IMAD.U32 R7, RZ, RZ, UR39 ;  /* 0x00000027ff077e24 */ /* 0x000fca000f8e00ff */
[----:B------:R3:W4:Y:S01]  /*01f0*/  LDG.E R0, desc[UR36][R6.64] ;  /* 0x0000002406007981 */ /* 0x000722000c1e1900 */
[----:B------:R-:W-:Y:S02]  /*0200*/  IABS R9, UR40 ;  /* 0x0000002800097c13 */ /* 0x000fe40008000000 */
[----:B0-----:R-:W-:Y:S02]  /*0210*/  IABS R2, R17 ;  /* 0x0000001100027213 */ /* 0x001fe40000000000 */
[----:B------:R-:W0:Y:S01]  /*0220*/  I2F.RP R8, R9 ;  /* 0x0000000900087306 */ /* 0x000e220000209400 */
[----:B---3--:R-:W-:-:S05]  /*0230*/  IABS R6, UR40 ;  /* 0x0000002800067c13 */ /* 0x008fca0008000000 */
[----:B------:R-:W-:Y:S02]  /*0240*/  IMAD.MOV R6, RZ, RZ, -R6 ;  /* 0x000000ffff067224 */ /* 0x000fe400078e0a06 */
[----:B0-----:R-:W0:Y:S02]  /*0250*/  MUFU.RCP R8, R8 ;  /* 0x0000000800087308 */ /* 0x001e240000001000 */
[----:B0-----:R-:W-:-:S06]  /*0260*/  VIADD R4, R8, 0xffffffe ;  /* 0x0ffffffe08047836 */ /* 0x001fcc0000000000 */
[----:B------:R0:W3:Y:S02]  /*0270*/  F2I.FTZ.U32.TRUNC.NTZ R5, R4 ;  /* 0x0000000400057305 */ /* 0x0000e4000021f000 */
[----:B0-----:R-:W-:Y:S02]  /*0280*/  IMAD.MOV.U32 R4, RZ, RZ, RZ ;  /* 0x000000ffff047224 */ /* 0x001fe400078e00ff */
[----:B---3--:R-:W-:-:S04]  /*0290*/  IMAD.MOV R10, RZ, RZ, -R5 ;  /* 0x000000ffff0a7224 */ /* 0x008fc800078e0a05 */
[----:B------:R-:W-:-:S04]  /*02a0*/  IMAD R11, R10, R9, RZ ;  /* 0x000000090a0b7224 */ /* 0x000fc800078e02ff */
[----:B------:R-:W-:-:S06]  /*02b0*/  IMAD.HI.U32 R5, R5, R11, R4 ;  /* 0x0000000b05057227 */ /* 0x000fcc00078e0004 */
[----:B------:R-:W-:-:S04]  /*02c0*/  IMAD.HI.U32 R5, R5, R2, RZ ;  /* 0x0000000205057227 */ /* 0x000fc800078e00ff */
[----:B------:R-:W-:-:S05]  /*02d0*/  IMAD R2, R5, R6, R2 ;  /* 0x0000000605027224 */ /* 0x000fca00078e0202 */
[----:B------:R-:W-:-:S13]  /*02e0*/  ISETP.GT.U32.AND P1, PT, R9, R2, PT ;  /* 0x000000020900720c */ /* 0x000fda0003f24070 */
[----:B------:R-:W-:Y:S02]  /*02f0*/  @!P1 IMAD.IADD R2, R2, 0x1, -R9 ;  /* 0x0000000102029824 */ /* 0x000fe400078e0a09 */
[----:B------:R-:W-:Y:S01]  /*0300*/  @!P1 VIADD R5, R5, 0x1 ;  /* 0x0000000105059836 */ /* 0x000fe20000000000 */
[----:B------:R-:W-:Y:S02]  /*0310*/  ISETP.NE.AND P1, PT, RZ, UR40, PT ;  /* 0x00000028ff007c0c */ /* 0x000fe4000bf25270 */
[----:B------:R-:W-:Y:S02]  /*0320*/  ISETP.GE.U32.AND P2, PT, R2, R9, PT ;  /* 0x000000090200720c */ /* 0x000fe40003f46070 */
[----:B------:R-:W-:Y:S02]  /*0330*/  LOP3.LUT R2, R17, UR40, RZ, 0x3c, !PT ;  /* 0x0000002811027c12 */ /* 0x000fe4000f8e3cff */
[----:B------:R-:W-:Y:S02]  /*0340*/  IADD3 R17, PT, PT, R18, R17, RZ ;  /* 0x0000001112117210 */ /* 0x000fe40007ffe0ff */
[----:B------:R-:W-:-:S02]  /*0350*/  ISETP.GE.AND P0, PT, R2, RZ, PT ;  /* 0x000000ff0200720c */ /* 0x000fc40003f06270 */
[----:B-1----:R-:W-:-:S04]  /*0360*/  ISETP.GE.AND P3, PT, R17, UR44, PT ;  /* 0x0000002c11007c0c */ /* 0x002fc8000bf66270 */
[----:B------:R-:W-:Y:S01]  /*0370*/  P2R R19, PR, RZ, 0x8 ;  /* 0x00000008ff137803 */ /* 0x000fe20000000000 */
[----:B------:R-:W-:-:S06]  /*0380*/  @P2 VIADD R5, R5, 0x1 ;  /* 0x0000000105052836 */ /* 0x000fcc0000000000 */
[----:B------:R-:W-:Y:S01]  /*0390*/  @!P0 IMAD.MOV R5, RZ, RZ, -R5 ;  /* 0x000000ffff058224 */ /* 0x000fe200078e0a05 */
[----:B------:R-:W-:Y:S01]  /*03a0*/  @!P1 LOP3.LUT R5, RZ, UR40, RZ, 0x33, !PT ;  /* 0x00000028ff059c12 */ /* 0x000fe2000f8e33ff */
[----:B--2---:R-:W0:Y:S08]  /*03b0*/  MUFU.RCP R4, R3 ;  /* 0x0000000300047308 */ /* 0x004e300000001000 */
[----:B----4-:R-:W1:Y:S01]  /*03c0*/  FCHK P2, R0, R3 ;  /* 0x0000000300007302 */ /* 0x010e620000040000 */
[----:B0-----:R-:W-:-:S04]  /*03d0*/  FFMA R7, -R3, R4, 1 ;  /* 0x3f80000003077423 */ /* 0x001fc80000000104 */
[----:B------:R-:W-:-:S04]  /*03e0*/  FFMA R7, R4, R7, R4 ;  /* 0x0000000704077223 */ /* 0x000fc80000000004 */
[----:B------:R-:W-:-:S04]  /*03f0*/  FFMA R2, R0, R7, RZ ;  /* 0x0000000700027223 */ /* 0x000fc800000000ff */
[----:B------:R-:W-:-:S04]  /*0400*/  FFMA R4, -R3, R2, R0 ;  /* 0x0000000203047223 */ /* 0x000fc80000000100 */
[----:B------:R-:W-:Y:S01]  /*0410*/  FFMA R7, R7, R4, R2 ;  /* 0x0000000407077223 */ /* 0x000fe20000000002 */
[----:B-1----:R-:W-:Y:S06]  /*0420*/  @!P2 BRA `(.L_x_0) ;  /* 0x00000000000ca947 */ /* 0x002fec0003800000 */
[----:B------:R-:W-:-:S07]  /*0430*/  MOV R2, 0x450 ;  /* 0x0000045000027802 */ /* 0x000fce0000000f00 */
[----:B------:R-:W-:Y:S05]  /*0440*/  CALL.REL.NOINC `($__internal_0_$__cuda_sm3x_div_rn_noftz_f32_slowpath) ;  /* 0x00000000006c7944 */ /* 0x000fea0003c00000 */
[----:B------:R-:W-:-:S07]  /*0450*/  IMAD.MOV.U32 R7, RZ, RZ, R0 ;  /* 0x000000ffff077224 */ /* 0x000fce00078e0000 */
.L_x_0:
[----:B------:R-:W0:Y:S01]  /*0460*/  LDC.64 R2, c[0x0][0x390] ;  /* 0x0000e400ff027b82 */ /* 0x000e220000000a00 */
[----:B------:R-:W-:-:S07]  /*0470*/  VIADD R11, R5, UR41 ;  /* 0x00000029050b7c36 */ /* 0x000fce0008000000 */
[----:B------:R-:W1:Y:S01]  /*0480*/  LDC.64 R8, c[0x0][0x388] ;  /* 0x0000e200ff087b82 */ /* 0x000e620000000a00 */
[----:B------:R-:W-:Y:S01]  /*0490*/  IMAD R5, R16, 0x3, R5 ;  /* 0x0000000310057824 */ /* 0x000fe200078e0205 */
[----:B------:R-:W-:Y:S01]  /*04a0*/  MOV R10, 0x0 ;  /* 0x00000000000a7802 */ /* 0x000fe20000000f00 */
[----:B------:R-:W2:Y:S01]  /*04b0*/  LDCU.64 UR4, c[0x4][0x8] ;  /* 0x01000100ff0477ac */ /* 0x000ea20008000a00 */
[----:B0-----:R-:W-:-:S05]  /*04c0*/  IMAD.WIDE R2, R11, 0x4, R2 ;  /* 0x000000040b027825 */ /* 0x001fca00078e0202 */
[----:B------:R0:W-:Y:S01]  /*04d0*/  STG.E desc[UR36][R2.64], R7 ;  /* 0x0000000702007986 */ /* 0x0001e2000c101924 */
[----:B-1----:R-:W-:-:S05]  /*04e0*/  IMAD.WIDE R8, R5, 0x4, R8 ;  /* 0x0000000405087825 */ /* 0x002fca00078e0208 */
[----:B------:R-:W3:Y:S04]  /*04f0*/  LDG.E R0, desc[UR36][R8.64] ;  /* 0x0000002408007981 */ /* 0x000ee8000c1e1900 */
[----:B------:R-:W3:Y:S02]  /*0500*/  LDG.E R11, desc[UR36][R8.64+0xc] ;  /* 0x00000c24080b7981 */ /* 0x000ee4000c1e1900 */
[----:B---3--:R-:W-:-:S05]  /*0510*/  FFMA R11, R0, -R7, R11 ;  /* 0x80000007000b7223 */ /* 0x008fca000000000b */
[----:B------:R1:W-:Y:S04]  /*0520*/  STG.E desc[UR36][R8.64+0xc], R11 ;  /* 0x00000c0b08007986 */ /* 0x0003e8000c101924 */
[----:B------:R-:W3:Y:S01]  /*0530*/  LDG.E R0, desc[UR36][R2.64] ;  /* 0x0000002402007981 */ /* 0x000ee2000c1e1900 */
[----:B------:R1:W4:Y:S01]  /*0540*/  LDC.64 R14, c[0x4][R10] ;  /* 0x010000000a0e7b82 */ /* 0x0003220000000a00 */
[----:B--2---:R-:W-:Y:S02]  /*0550*/  IMAD.U32 R4, RZ, RZ, UR4 ;  /* 0x00000004ff047e24 */ /* 0x004fe4000f8e00ff */
[----:B------:R-:W-:Y:S02]  /*0560*/  IMAD.U32 R5, RZ, RZ, UR5 ;  /* 0x00000005ff057e24 */ /* 0x000fe4000f8e00ff */
[----:B------:R-:W-:-:S02]  /*0570*/  IMAD.U32 R6, RZ, RZ, UR42 ;  /* 0x0000002aff067e24 */ /* 0x000fc4000f8e00ff */
[----:B0-----:R-:W-:Y:S01]  /*0580*/  IMAD.U32 R7, RZ, RZ, UR43 ;  /* 0x0000002bff077e24 */ /* 0x001fe2000f8e00ff */
[----:B---3--:R-:W0:Y:S02]  /*0590*/  F2F.F64.F32 R12, R0 ;  /* 0x00000000000c7310 */ /* 0x008e240000201800 */
[----:B0---4-:R1:W-:Y:S04]  /*05a0*/  STL.64 [R1], R12 ;  /* 0x0000000c01007387 */ /* 0x0113e80000100a00 */
[----:B------:R-:W-:-:S07]  /*05b0*/  LEPC R20, `(.L_x_1) ;  /* 0x000000001014794e */ /* 0x000fce0000000000 */
[----:B-1----:R-:W-:Y:S05]  /*05c0*/  CALL.ABS.NOINC R14 ;  /* 0x000000000e007343 */ /* 0x002fea0003c00000 */
.L_x_1:
[----:B------:R-:W-:-:S13]  /*05d0*/  ISETP.NE.AND P6, PT, R19, RZ, PT ;  /* 0x000000ff1300720c */ /* 0x000fda0003fc5270 */
[----:B------:R-:W-:Y:S05]  /*05e0*/  @!P6 BRA `(.L_x_2) ;  /* 0xfffffff800ece947 */ /* 0x000fea000383ffff */
[----:B------:R-:W-:Y:S05]  /*05f0*/  EXIT ;  /* 0x000000000000794d */ /* 0x000fea0003800000 */
        .weak           $__internal_0_$__cuda_sm3x_div_rn_noftz_f32_slowpath
        .type           $__internal_0_$__cuda_sm3x_div_rn_noftz_f32_slowpath,@function
        .size           $__internal_0_$__cuda_sm3x_div_rn_noftz_f32_slowpath,(.L_x_15 - $__internal_0_$__cuda_sm3x_div_rn_noftz_f32_slowpath)
$__internal_0_$__cuda_sm3x_div_rn_noftz_f32_slowpath:
[--C-:B------:R-:W-:Y:S01]  /*0600*/  SHF.R.U32.HI R6, RZ, 0x17, R3.reuse ;  /* 0x00000017ff067819 */ /* 0x100fe20000011603 */
[----:B------:R-:W-:Y:S01]  /*0610*/  BSSY.RECONVERGENT B0, `(.L_x_3) ;  /* 0x0000064000007945 */ /* 0x000fe20003800200 */
[--C-:B------:R-:W-:Y:S01]  /*0620*/  SHF.R.U32.HI R4, RZ, 0x17, R0.reuse ;  /* 0x00000017ff047819 */ /* 0x100fe20000011600 */
[----:B------:R-:W-:Y:S01]  /*0630*/  IMAD.MOV.U32 R8, RZ, RZ, R0 ;  /* 0x000000ffff087224 */ /* 0x000fe200078e0000 */
[----:B------:R-:W-:Y:S01]  /*0640*/  LOP3.LUT R6, R6, 0xff, RZ, 0xc0, !PT ;  /* 0x000000ff06067812 */ /* 0x000fe200078ec0ff */
[----:B------:R-:W-:Y:S01]  /*0650*/  IMAD.MOV.U32 R9, RZ, RZ, R3 ;  /* 0x000000ffff097224 */ /* 0x000fe200078e0003 */
[----:B------:R-:W-:-:S03]  /*0660*/  LOP3.LUT R7, R4, 0xff, RZ, 0xc0, !PT ;  /* 0x000000ff04077812 */ /* 0x000fc600078ec0ff */
[----:B------:R-:W-:Y:S01]  /*0670*/  VIADD R11, R6, 0xffffffff ;  /* 0xffffffff060b7836 */ /* 0x000fe20000000000 */
[----:B------:R-:W-:-:S04]  /*0680*/  IADD3 R10, PT, PT, R7, -0x1, RZ ;  /* 0xffffffff070a7810 */ /* 0x000fc80007ffe0ff */
[----:B------:R-:W-:-:S04]  /*0690*/  ISETP.GT.U32.AND P0, PT, R11, 0xfd, PT ;  /* 0x000000fd0b00780c */ /* 0x000fc80003f04070 */
[----:B------:R-:W-:-:S13]  /*06a0*/  ISETP.GT.U32.OR P0, PT, R10, 0xfd, P0 ;  /* 0x000000fd0a00780c */ /* 0x000fda0000704470 */
[----:B------:R-:W-:Y:S01]  /*06b0*/  @!P0 IMAD.MOV.U32 R4, RZ, RZ, RZ ;  /* 0x000000ffff048224 */ /* 0x000fe200078e00ff */
[----:B------:R-:W-:Y:S06]  /*06c0*/  @!P0 BRA `(.L_x_4) ;  /* 0x00000000005c8947 */ /* 0x000fec0003800000 */
[----:B------:R-:W-:Y:S02]  /*06d0*/  FSETP.GTU.FTZ.AND P0, PT, |R0|, +INF , PT ;  /* 0x7f8000000000780b */ /* 0x000fe40003f1c200 */
[----:B------:R-:W-:-:S04]  /*06e0*/  FSETP.GTU.FTZ.AND P1, PT, |R3|, +INF , PT ;  /* 0x7f8000000300780b */ /* 0x000fc80003f3c200 */
[----:B------:R-:W-:-:S13]  /*06f0*/  PLOP3.LUT P0, PT, P0, P1, PT, 0xf8, 0x8f ;  /* 0x00000000008f781c */ /* 0x000fda0000703f70 */
[----:B------:R-:W-:Y:S05]  /*0700*/  @P0 BRA `(.L_x_5) ;  /* 0x00000004004c0947 */ /* 0x000fea0003800000 */
[----:B------:R-:W-:-:S13]  /*0710*/  LOP3.LUT P0, RZ, R9, 0x7fffffff, R8, 0xc8, !PT ;  /* 0x7fffffff09ff7812 */ /* 0x000fda000780c808 */
[----:B------:R-:W-:Y:S05]  /*0720*/  @!P0 BRA `(.L_x_6) ;  /* 0x00000004003c8947 */ /* 0x000fea0003800000 */
[C---:B------:R-:W-:Y:S02]  /*0730*/  FSETP.NEU.FTZ.AND P2, PT, |R0|.reuse, +INF , PT ;  /* 0x7f8000000000780b */ /* 0x040fe40003f5d200 */
[----:B------:R-:W-:Y:S02]  /*0740*/  FSETP.NEU.FTZ.AND P1, PT, |R3|, +INF , PT ;  /* 0x7f8000000300780b */ /* 0x000fe40003f3d200 */
[----:B------:R-:W-:-:S11]  /*0750*/  FSETP.NEU.FTZ.AND P0, PT, |R0|, +INF , PT ;  /* 0x7f8000000000780b */ /* 0x000fd60003f1d200 */
[----:B------:R-:W-:Y:S05]  /*0760*/  @!P1 BRA !P2, `(.L_x_6) ;  /* 0x00000004002c9947 */ /* 0x000fea0005000000 */
[----:B------:R-:W-:-:S04]  /*0770*/  LOP3.LUT P2, RZ, R8, 0x7fffffff, RZ, 0xc0, !PT ;  /* 0x7fffffff08ff7812 */ /* 0x000fc8000784c0ff */
[----:B------:R-:W-:-:S13]  /*0780*/  PLOP3.LUT P1, PT, P1, P2, PT, 0x2f, 0xf2 ;  /* 0x0000000000f2781c */ /* 0x000fda0000f24577 */
[----:B------:R-:W-:Y:S05]  /*0790*/  @P1 BRA `(.L_x_7) ;  /* 0x0000000400181947 */ /* 0x000fea0003800000 */
[----:B------:R-:W-:-:S04]  /*07a0*/  LOP3.LUT P1, RZ, R9, 0x7fffffff, RZ, 0xc0, !PT ;  /* 0x7fffffff09ff7812 */ /* 0x000fc8000782c0ff */
[----:B------:R-:W-:-:S13]  /*07b0*/  PLOP3.LUT P0, PT, P0, P1, PT, 0x2f, 0xf2 ;  /* 0x0000000000f2781c */ /* 0x000fda0000702577 */
[----:B------:R-:W-:Y:S05]  /*07c0*/  @P0 BRA `(.L_x_8) ;  /* 0x0000000400000947 */ /* 0x000fea0003800000 */
[----:B------:R-:W-:Y:S02]  /*07d0*/  ISETP.GE.AND P0, PT, R10, RZ, PT ;  /* 0x000000ff0a00720c */ /* 0x000fe40003f06270 */
[----:B------:R-:W-:-:S11]  /*07e0*/  ISETP.GE.AND P1, PT, R11, RZ, PT ;  /* 0x000000ff0b00720c */ /* 0x000fd60003f26270 */
[----:B------:R-:W-:Y:S02]  /*07f0*/  @P0 IMAD.MOV.U32 R4, RZ, RZ, RZ ;  /* 0x000000ffff040224 */ /* 0x000fe400078e00ff */
[----:B------:R-:W-:Y:S01]  /*0800*/  @!P0 FFMA R8, R0, 1.84467440737095516160e+19, RZ ;  /* 0x5f80000000088823 */ /* 0x000fe200000000ff */
[----:B------:R-:W-:Y:S02]  /*0810*/  @!P0 IMAD.MOV.U32 R4, RZ, RZ, -0x40 ;  /* 0xffffffc0ff048424 */ /* 0x000fe400078e00ff */
[----:B------:R-:W-:Y:S02]  /*0820*/  @!P1 FFMA R9, R3, 1.84467440737095516160e+19, RZ ;  /* 0x5f80000003099823 */ /* 0x000fe400000000ff */
[----:B------:R-:W-:-:S07]  /*0830*/  @!P1 VIADD R4, R4, 0x40 ;  /* 0x0000004004049836 */ /* 0x000fce0000000000 */
.L_x_4:
[----:B------:R-:W-:Y:S01]  /*0840*/  LEA R0, R6, 0xc0800000, 0x17 ;  /* 0xc080000006007811 */ /* 0x000fe200078eb8ff */
[----:B------:R-:W-:Y:S01]  /*0850*/  VIADD R7, R7, 0xffffff81 ;  /* 0xffffff8107077836 */ /* 0x000fe20000000000 */
[----:B------:R-:W-:Y:S03]  /*0860*/  BSSY.RECONVERGENT B1, `(.L_x_9) ;  /* 0x0000035000017945 */ /* 0x000fe60003800200 */
[----:B------:R-:W-:Y:S02]  /*0870*/  IMAD.IADD R9, R9, 0x1, -R0 ;  /* 0x0000000109097824 */ /* 0x000fe400078e0a00 */
[C---:B------:R-:W-:Y:S01]  /*0880*/  IMAD R0, R7.reuse, -0x800000, R8 ;  /* 0xff80000007007824 */ /* 0x040fe200078e0208 */
[----:B------:R-:W-:Y:S01]  /*0890*/  IADD3 R7, PT, PT, R7, 0x7f, -R6 ;  /* 0x0000007f07077810 */ /* 0x000fe20007ffe806 */
[----:B------:R-:W0:Y:S01]  /*08a0*/  MUFU.RCP R3, R9 ;  /* 0x0000000900037308 */ /* 0x000e220000001000 */
[----:B------:R-:W-:-:S02]  /*08b0*/  FADD.FTZ R11, -R9, -RZ ;  /* 0x800000ff090b7221 */ /* 0x000fc40000010100 */
[----:B------:R-:W-:Y:S02]  /*08c0*/  IADD3 R7, PT, PT, R7, R4, RZ ;  /* 0x0000000407077210 */ /* 0x000fe40007ffe0ff */
[----:B0-----:R-:W-:-:S04]  /*08d0*/  FFMA R10, R3, R11, 1 ;  /* 0x3f800000030a7423 */ /* 0x001fc8000000000b */
[----:B------:R-:W-:-:S04]  /*08e0*/  FFMA R10, R3, R10, R3 ;  /* 0x0000000a030a7223 */ /* 0x000fc80000000003 */
[----:B------:R-:W-:-:S04]  /*08f0*/  FFMA R3, R0, R10, RZ ;  /* 0x0000000a00037223 */ /* 0x000fc800000000ff */
[----:B------:R-:W-:-:S04]  /*0900*/  FFMA R8, R11, R3, R0 ;  /* 0x000000030b087223 */ /* 0x000fc80000000000 */
[----:B------:R-:W-:-:S04]  /*0910*/  FFMA R13, R10, R8, R3 ;  /* 0x000000080a0d7223 */ /* 0x000fc80000000003 */
[----:B------:R-:W-:-:S04]  /*0920*/  FFMA R8, R11, R13, R0 ;  /* 0x0000000d0b087223 */ /* 0x000fc80000000000 */
[----:B------:R-:W-:-:S05]  /*0930*/  FFMA R0, R10, R8, R13 ;  /* 0x000000080a007223 */ /* 0x000fca000000000d */
[----:B------:R-:W-:-:S04]  /*0940*/  SHF.R.U32.HI R3, RZ, 0x17, R0 ;  /* 0x00000017ff037819 */ /* 0x000fc80000011600 */
[----:B------:R-:W-:-:S05]  /*0950*/  LOP3.LUT R3, R3, 0xff, RZ, 0xc0, !PT ;  /* 0x000000ff03037812 */ /* 0x000fca00078ec0ff */
[----:B------:R-:W-:-:S04]  /*0960*/  IMAD.IADD R9, R3, 0x1, R7 ;  /* 0x0000000103097824 */ /* 0x000fc800078e0207 */
[----:B------:R-:W-:-:S05]  /*0970*/  VIADD R3, R9, 0xffffffff ;  /* 0xffffffff09037836 */ /* 0x000fca0000000000 */
[----:B------:R-:W-:-:S13]  /*0980*/  ISETP.GE.U32.AND P0, PT, R3, 0xfe, PT ;  /* 0x000000fe0300780c */ /* 0x000fda0003f06070 */
[----:B------:R-:W-:Y:S05]  /*0990*/  @!P0 BRA `(.L_x_10) ;  /* 0x0000000000808947 */ /* 0x000fea0003800000 */
[----:B------:R-:W-:-:S13]  /*09a0*/  ISETP.GT.AND P0, PT, R9, 0xfe, PT ;  /* 0x000000fe0900780c */ /* 0x000fda0003f04270 */
[----:B------:R-:W-:Y:S05]  /*09b0*/  @P0 BRA `(.L_x_11) ;  /* 0x00000000006c0947 */ /* 0x000fea0003800000 */
[----:B------:R-:W-:-:S13]  /*09c0*/  ISETP.GE.AND P0, PT, R9, 0x1, PT ;  /* 0x000000010900780c */ /* 0x000fda0003f06270 */
[----:B------:R-:W-:Y:S05]  /*09d0*/  @P0 BRA `(.L_x_12) ;  /* 0x0000000000740947 */ /* 0x000fea0003800000 */
[----:B------:R-:W-:Y:S02]  /*09e0*/  ISETP.GE.AND P0, PT, R9, -0x18, PT ;  /* 0xffffffe80900780c */ /* 0x000fe40003f06270 */
[----:B------:R-:W-:-:S11]  /*09f0*/  LOP3.LUT R0, R0, 0x80000000, RZ, 0xc0, !PT ;  /* 0x8000000000007812 */ /* 0x000fd600078ec0ff */
[----:B------:R-:W-:Y:S05]  /*0a00*/  @!P0 BRA `(.L_x_12) ;  /* 0x0000000000688947 */ /* 0x000fea0003800000 */
[CCC-:B------:R-:W-:Y:S01]  /*0a10*/  FFMA.RZ R3, R10.reuse, R8.reuse, R13.reuse ;  /* 0x000000080a037223 */ /* 0x1c0fe2000000c00d */
[C---:B------:R-:W-:Y:S02]  /*0a20*/  VIADD R7, R9.reuse, 0x20 ;  /* 0x0000002009077836 */ /* 0x040fe40000000000 */
[CCC-:B------:R-:W-:Y:S01]  /*0a30*/  FFMA.RM R4, R10.reuse, R8.reuse, R13.reuse ;  /* 0x000000080a047223 */ /* 0x1c0fe2000000400d */
[----:B------:R-:W-:Y:S02]  /*0a40*/  ISETP.NE.AND P2, PT, R9, RZ, PT ;  /* 0x000000ff0900720c */ /* 0x000fe40003f45270 */
[----:B------:R-:W-:Y:S01]  /*0a50*/  LOP3.LUT R6, R3, 0x7fffff, RZ, 0xc0, !PT ;  /* 0x007fffff03067812 */ /* 0x000fe200078ec0ff */
[----:B------:R-:W-:Y:S01]  /*0a60*/  FFMA.RP R3, R10, R8, R13 ;  /* 0x000000080a037223 */ /* 0x000fe2000000800d */
[----:B------:R-:W-:Y:S01]  /*0a70*/  IMAD.MOV R8, RZ, RZ, -R9 ;  /* 0x000000ffff087224 */ /* 0x000fe200078e0a09 */
[----:B------:R-:W-:Y:S02]  /*0a80*/  ISETP.NE.AND P1, PT, R9, RZ, PT ;  /* 0x000000ff0900720c */ /* 0x000fe40003f25270 */
[----:B------:R-:W-:-:S02]  /*0a90*/  LOP3.LUT R6, R6, 0x800000, RZ, 0xfc, !PT ;  /* 0x0080000006067812 */ /* 0x000fc400078efcff */
[----:B------:R-:W-:Y:S02]  /*0aa0*/  FSETP.NEU.FTZ.AND P0, PT, R3, R4, PT ;  /* 0x000000040300720b */ /* 0x000fe40003f1d000 */
[----:B------:R-:W-:Y:S02]  /*0ab0*/  SHF.L.U32 R7, R6, R7, RZ ;  /* 0x0000000706077219 */ /* 0x000fe400000006ff */
[----:B------:R-:W-:Y:S02]  /*0ac0*/  SEL R3, R8, RZ, P2 ;  /* 0x000000ff08037207 */ /* 0x000fe40001000000 */
[----:B------:R-:W-:Y:S02]  /*0ad0*/  ISETP.NE.AND P1, PT, R7, RZ, P1 ;  /* 0x000000ff0700720c */ /* 0x000fe40000f25270 */
[----:B------:R-:W-:Y:S02]  /*0ae0*/  SHF.R.U32.HI R3, RZ, R3, R6 ;  /* 0x00000003ff037219 */ /* 0x000fe40000011606 */
[----:B------:R-:W-:-:S02]  /*0af0*/  PLOP3.LUT P0, PT, P0, P1, PT, 0xf8, 0x8f ;  /* 0x00000000008f781c */ /* 0x000fc40000703f70 */
[----:B------:R-:W-:Y:S02]  /*0b00*/  SHF.R.U32.HI R7, RZ, 0x1, R3 ;  /* 0x00000001ff077819 */ /* 0x000fe40000011603 */
[----:B------:R-:W-:-:S04]  /*0b10*/  SEL R4, RZ, 0x1, !P0 ;  /* 0x00000001ff047807 */ /* 0x000fc80004000000 */
[----:B------:R-:W-:-:S04]  /*0b20*/  LOP3.LUT R4, R4, 0x1, R7, 0xf8, !PT ;  /* 0x0000000104047812 */ /* 0x000fc800078ef807 */
[----:B------:R-:W-:-:S05]  /*0b30*/  LOP3.LUT R4, R4, R3, RZ, 0xc0, !PT ;  /* 0x0000000304047212 */ /* 0x000fca00078ec0ff */
[----:B------:R-:W-:-:S05]  /*0b40*/  IMAD.IADD R7, R7, 0x1, R4 ;  /* 0x0000000107077824 */ /* 0x000fca00078e0204 */
[----:B------:R-:W-:Y:S01]  /*0b50*/  LOP3.LUT R0, R7, R0, RZ, 0xfc, !PT ;  /* 0x0000000007007212 */ /* 0x000fe200078efcff */
[----:B------:R-:W-:Y:S06]  /*0b60*/  BRA `(.L_x_12) ;  /* 0x0000000000107947 */ /* 0x000fec0003800000 */
.L_x_11:
[----:B------:R-:W-:-:S04]  /*0b70*/  LOP3.LUT R0, R0, 0x80000000, RZ, 0xc0, !PT ;  /* 0x8000000000007812 */ /* 0x000fc800078ec0ff */
[----:B------:R-:W-:Y:S01]  /*0b80*/  LOP3.LUT R0, R0, 0x7f800000, RZ, 0xfc, !PT ;  /* 0x7f80000000007812 */ /* 0x000fe200078efcff */
[----:B------:R-:W-:Y:S06]  /*0b90*/  BRA `(.L_x_12) ;  /* 0x0000000000047947 */ /* 0x000fec0003800000 */
.L_x_10:
[----:B------:R-:W-:-:S07]  /*0ba0*/  IMAD R0, R7, 0x800000, R0 ;  /* 0x0080000007007824 */ /* 0x000fce00078e0200 */
.L_x_12:
[----:B------:R-:W-:Y:S05]  /*0bb0*/  BSYNC.RECONVERGENT B1 ;  /* 0x0000000000017941 */ /* 0x000fea0003800200 */
.L_x_9:
[----:B------:R-:W-:Y:S05]  /*0bc0*/  BRA `(.L_x_13) ;  /* 0x0000000000207947 */ /* 0x000fea0003800000 */
.L_x_8:
[----:B------:R-:W-:-:S04]  /*0bd0*/  LOP3.LUT R0, R9, 0x80000000, R8, 0x48, !PT ;  /* 0x8000000009007812 */ /* 0x000fc800078e4808 */
[----:B------:R-:W-:Y:S01]  /*0be0*/  LOP3.LUT R0, R0, 0x7f800000, RZ, 0xfc, !PT ;  /* 0x7f80000000007812 */ /* 0x000fe200078efcff */
[----:B------:R-:W-:Y:S06]  /*0bf0*/  BRA `(.L_x_13) ;  /* 0x0000000000147947 */ /* 0x000fec0003800000 */
.L_x_7:
[----:B------:R-:W-:Y:S01]  /*0c00*/  LOP3.LUT R0, R9, 0x80000000, R8, 0x48, !PT ;  /* 0x8000000009007812 */ /* 0x000fe200078e4808 */
[----:B------:R-:W-:Y:S06]  /*0c10*/  BRA `(.L_x_13) ;  /* 0x00000000000c7947 */ /* 0x000fec0003800000 */
.L_x_6:
[----:B------:R-:W0:Y:S01]  /*0c20*/  MUFU.RSQ R0, -QNAN ;  /* 0xffc0000000007908 */ /* 0x000e220000001400 */
[----:B------:R-:W-:Y:S05]  /*0c30*/  BRA `(.L_x_13) ;  /* 0x0000000000047947 */ /* 0x000fea0003800000 */
.L_x_5:
[----:B------:R-:W-:-:S07]  /*0c40*/  FADD.FTZ R0, R0, R3 ;  /* 0x0000000300007221 */ /* 0x000fce0000010000 */
.L_x_13:
[----:B------:R-:W-:Y:S05]  /*0c50*/  BSYNC.RECONVERGENT B0 ;  /* 0x0000000000007941 */ /* 0x000fea0003800200 */
.L_x_3:
[----:B------:R-:W-:-:S04]  /*0c60*/  IMAD.MOV.U32 R3, RZ, RZ, 0x0 ;  /* 0x00000000ff037424 */ /* 0x000fc800078e00ff */
[----:B0-----:R-:W-:Y:S05]  /*0c70*/  RET.REL.NODEC R2 `(_Z11LU_paralleliiPfS_) ;  /* 0xfffffff002e07950 */ /* 0x001fea0003c3ffff */
.L_x_14:
[----:B------:R-:W-:-:S00]  /*0c80*/  BRA `(.L_x_14) ;  /* 0xfffffffc00fc7947 */ /* 0x000fc0000383ffff */
[----:B------:R-:W-:-:S00]  /*0c90*/  NOP ;  /* 0x0000000000007918 */ /* 0x000fc00000000000 */
        /* <DEDUP_REMOVED lines=14> */
.L_x_15:


//--------------------- .nv.global.init           --------------------------
	.section	.nv.global.init,"aw",@progbits
.nv.global.init:
	.type		$str,@object
	.size		$str,(.L_0 - $str)
$str:
        /*0000*/ 	.byte	0x20, 0x25, 0x66, 0x0a, 0x00
.L_0:


//--------------------- .nv.shared.reserved.0     --------------------------
	.section	.nv.shared.reserved.0,"aw",@nobits
	.weak		__nv_reservedSMEM_offset_0_alias
	.size		__nv_reservedSMEM_offset_0_alias, 0, 64
	.other		__nv_reservedSMEM_offset_0_alias,@"STO_CUDA_RESERVED_SHARED STV_DEFAULT"
__nv_reservedSMEM_offset_0_alias:
	.zero		0
	.zero		64


//--------------------- .nv.constant0._Z11LU_paralleliiPfS_ --------------------------
	.section	.nv.constant0._Z11LU_paralleliiPfS_,"a",@progbits
	.sectionflags	@""
	.align	4
.nv.constant0._Z11LU_paralleliiPfS_:
	.zero		920


//--------------------- SYMBOLS --------------------------

	.type		.nv.reservedSmem.offset0,@object
	.size		.nv.reservedSmem.offset0,0x4
	.type		vprintf,@function
